//
// Generated by NVIDIA NVVM Compiler
//
// Compiler Build ID: CL-36424714
// Cuda compilation tools, release 13.0, V13.0.88
// Based on NVVM 20.0.0
//

.version 9.0
.target sm_100
.address_size 64

	// .globl	kernelProxy
.extern .func  (.param .b32 func_retval0) vprintf
(
	.param .b64 vprintf_param_0,
	.param .b64 vprintf_param_1
)
;
.global .align 4 .u32 finished;
// _ZZ11kernelProxyE9terminate has been demoted
// _ZZ11kernelProxyE5index has been demoted
.global .align 1 .b8 $str[35] = {119, 111, 114, 107, 101, 114, 32, 98, 108, 111, 99, 107, 32, 37, 100, 32, 99, 104, 111, 115, 101, 32, 37, 100, 32, 115, 109, 32, 115, 97, 118, 101, 100, 10};
.global .align 1 .b8 $str$1[30] = {98, 108, 111, 99, 107, 32, 37, 100, 32, 99, 108, 97, 105, 109, 32, 114, 101, 97, 108, 32, 98, 108, 111, 99, 107, 32, 37, 100, 10};
.global .align 1 .b8 $str$2[52] = {119, 111, 114, 107, 101, 114, 32, 98, 108, 111, 99, 107, 32, 37, 100, 32, 115, 116, 97, 114, 116, 32, 100, 111, 32, 114, 101, 97, 108, 32, 98, 108, 111, 99, 107, 32, 120, 32, 37, 100, 32, 121, 32, 37, 100, 32, 122, 32, 37, 100, 10};

.visible .entry kernelProxy(
	.param .u64 .ptr .align 1 kernelProxy_param_0,
	.param .u64 .ptr .align 1 kernelProxy_param_1,
	.param .u64 .ptr .align 1 kernelProxy_param_2,
	.param .u64 .ptr .align 1 kernelProxy_param_3,
	.param .u64 .ptr .align 1 kernelProxy_param_4,
	.param .u64 .ptr .align 1 kernelProxy_param_5,
	.param .u32 kernelProxy_param_6,
	.param .u32 kernelProxy_param_7,
	.param .u32 kernelProxy_param_8,
	.param .align 4 .b8 kernelProxy_param_9[12],
	.param .u32 kernelProxy_param_10
)
{
	.local .align 16 .b8 	__local_depot0[16];
	.reg .b64 	%SP;
	.reg .b64 	%SPL;
	.reg .pred 	%p<19>;
	.reg .b16 	%rs<6>;
	.reg .b32 	%r<56>;
	.reg .b64 	%rd<43>;
	.reg .b64 	%fd<5>;
	// demoted variable
	.shared .align 1 .u8 _ZZ11kernelProxyE9terminate;
	// demoted variable
	.shared .align 4 .u32 _ZZ11kernelProxyE5index;
	mov.u64 	%SPL, __local_depot0;
	cvta.local.u64 	%SP, %SPL;
	ld.param.u32 	%r24, [kernelProxy_param_9+4];
	ld.param.u32 	%r23, [kernelProxy_param_9];
	ld.param.u32 	%r20, [kernelProxy_param_6];
	ld.param.u32 	%r21, [kernelProxy_param_7];
	ld.param.u32 	%r22, [kernelProxy_param_8];
	ld.param.u32 	%r26, [kernelProxy_param_10];
	add.u64 	%rd16, %SP, 0;
	add.u64 	%rd1, %SPL, 0;
	mov.u32 	%r1, %tid.x;
	mov.u32 	%r27, %tid.y;
	mov.u32 	%r28, %tid.z;
	or.b32  	%r29, %r27, %r28;
	or.b32  	%r2, %r29, %r1;
	setp.ne.s32 	%p1, %r2, 0;
	@%p1 bra 	$L__BB0_4;
	mov.b16 	%rs1, 0;
	st.shared.u8 	[_ZZ11kernelProxyE9terminate], %rs1;
	// begin inline asm
	mov.u32 %r30, %smid;
	// end inline asm
	setp.ge.s32 	%p2, %r30, %r21;
	setp.lt.s32 	%p3, %r30, %r22;
	and.pred  	%p4, %p2, %p3;
	@%p4 bra 	$L__BB0_3;
	mov.b16 	%rs2, 1;
	st.shared.u8 	[_ZZ11kernelProxyE9terminate], %rs2;
	bra.uni 	$L__BB0_4;
$L__BB0_3:
	mov.u32 	%r31, %ctaid.x;
	st.local.v2.u32 	[%rd1], {%r31, %r30};
	mov.u64 	%rd17, $str;
	cvta.global.u64 	%rd18, %rd17;
	{ // callseq 0, 0
	.param .b64 param0;
	st.param.b64 	[param0], %rd18;
	.param .b64 param1;
	st.param.b64 	[param1], %rd16;
	.param .b32 retval0;
	call.uni (retval0), 
	vprintf, 
	(
	param0, 
	param1
	);
	ld.param.b32 	%r32, [retval0];
	} // callseq 0
$L__BB0_4:
	bar.sync 	0;
	ld.shared.u8 	%rs3, [_ZZ11kernelProxyE9terminate];
	setp.ne.s16 	%p5, %rs3, 0;
	@%p5 bra 	$L__BB0_24;
	mov.b32 	%r34, 0;
	st.shared.u32 	[_ZZ11kernelProxyE5index], %r34;
	setp.lt.s32 	%p6, %r26, 1;
	@%p6 bra 	$L__BB0_24;
	ld.param.u64 	%rd41, [kernelProxy_param_5];
	ld.param.u64 	%rd40, [kernelProxy_param_4];
	ld.param.u64 	%rd39, [kernelProxy_param_3];
	ld.param.u64 	%rd38, [kernelProxy_param_2];
	ld.param.u64 	%rd37, [kernelProxy_param_1];
	ld.param.u64 	%rd36, [kernelProxy_param_0];
	mov.u32 	%r4, %ctaid.x;
	add.s32 	%r5, %r20, -1;
	neg.s32 	%r6, %r20;
	cvta.to.global.u64 	%rd2, %rd38;
	cvta.to.global.u64 	%rd3, %rd39;
	cvta.to.global.u64 	%rd4, %rd36;
	cvta.to.global.u64 	%rd5, %rd40;
	cvta.to.global.u64 	%rd6, %rd37;
	cvta.to.global.u64 	%rd7, %rd41;
	bra.uni 	$L__BB0_8;
$L__BB0_7:
	setp.ge.s32 	%p18, %r52, %r26;
	@%p18 bra 	$L__BB0_24;
$L__BB0_8:
	setp.ne.s32 	%p7, %r2, 0;
	@%p7 bra 	$L__BB0_11;
	atom.global.add.u32 	%r35, [finished], 10;
	st.shared.u32 	[_ZZ11kernelProxyE5index], %r35;
	add.u64 	%rd20, %SP, 0;
	add.u64 	%rd21, %SPL, 0;
	st.local.v2.u32 	[%rd21], {%r4, %r35};
	mov.u64 	%rd22, $str$1;
	cvta.global.u64 	%rd23, %rd22;
	{ // callseq 1, 0
	.param .b64 param0;
	st.param.b64 	[param0], %rd23;
	.param .b64 param1;
	st.param.b64 	[param1], %rd20;
	.param .b32 retval0;
	call.uni (retval0), 
	vprintf, 
	(
	param0, 
	param1
	);
	ld.param.b32 	%r36, [retval0];
	} // callseq 1
	ld.shared.u32 	%r38, [_ZZ11kernelProxyE5index];
	setp.lt.s32 	%p8, %r38, %r26;
	@%p8 bra 	$L__BB0_11;
	mov.b16 	%rs4, 1;
	st.shared.u8 	[_ZZ11kernelProxyE9terminate], %rs4;
$L__BB0_11:
	bar.sync 	0;
	ld.shared.u8 	%rs5, [_ZZ11kernelProxyE9terminate];
	setp.ne.s16 	%p9, %rs5, 0;
	@%p9 bra 	$L__BB0_24;
	ld.shared.u32 	%r52, [_ZZ11kernelProxyE5index];
	setp.le.s32 	%p10, %r26, %r52;
	@%p10 bra 	$L__BB0_7;
	add.s32 	%r39, %r52, 10;
	min.s32 	%r9, %r39, %r26;
$L__BB0_14:
	setp.ne.s32 	%p11, %r2, 0;
	rem.u32 	%r11, %r52, %r23;
	@%p11 bra 	$L__BB0_16;
	div.u32 	%r40, %r52, %r23;
	rem.u32 	%r41, %r40, %r24;
	mul.lo.s32 	%r42, %r23, %r24;
	div.u32 	%r43, %r52, %r42;
	add.u64 	%rd24, %SP, 0;
	add.u64 	%rd25, %SPL, 0;
	st.local.v4.u32 	[%rd25], {%r4, %r11, %r41, %r43};
	mov.u64 	%rd26, $str$2;
	cvta.global.u64 	%rd27, %rd26;
	{ // callseq 2, 0
	.param .b64 param0;
	st.param.b64 	[param0], %rd27;
	.param .b64 param1;
	st.param.b64 	[param1], %rd24;
	.param .b32 retval0;
	call.uni (retval0), 
	vprintf, 
	(
	param0, 
	param1
	);
	ld.param.b32 	%r44, [retval0];
	} // callseq 2
$L__BB0_16:
	mov.u32 	%r46, %ntid.x;
	mad.lo.s32 	%r12, %r11, %r46, %r1;
	setp.ge.s32 	%p12, %r12, %r20;
	@%p12 bra 	$L__BB0_22;
	setp.lt.s32 	%p13, %r20, 1;
	mov.b32 	%r47, -1;
	mov.u32 	%r55, %r47;
	@%p13 bra 	$L__BB0_21;
	mul.wide.s32 	%rd28, %r12, 8;
	add.s64 	%rd29, %rd3, %rd28;
	ld.global.f64 	%fd1, [%rd29];
	mov.b32 	%r54, 0;
	mov.u64 	%rd42, %rd2;
	mov.u32 	%r53, %r6;
$L__BB0_19:
	ld.global.f64 	%fd2, [%rd42];
	setp.ge.f64 	%p14, %fd2, %fd1;
	mov.u32 	%r55, %r54;
	@%p14 bra 	$L__BB0_21;
	add.s32 	%r54, %r54, 1;
	add.s32 	%r53, %r53, 1;
	setp.ne.s32 	%p15, %r53, 0;
	add.s64 	%rd42, %rd42, 8;
	mov.u32 	%r55, %r47;
	@%p15 bra 	$L__BB0_19;
$L__BB0_21:
	setp.eq.s32 	%p16, %r55, -1;
	selp.b32 	%r50, %r5, %r55, %p16;
	mul.wide.s32 	%rd30, %r50, 8;
	add.s64 	%rd31, %rd4, %rd30;
	ld.global.f64 	%fd3, [%rd31];
	mul.wide.s32 	%rd32, %r12, 8;
	add.s64 	%rd33, %rd5, %rd32;
	st.global.f64 	[%rd33], %fd3;
	add.s64 	%rd34, %rd6, %rd30;
	ld.global.f64 	%fd4, [%rd34];
	add.s64 	%rd35, %rd7, %rd32;
	st.global.f64 	[%rd35], %fd4;
$L__BB0_22:
	bar.sync 	0;
	add.s32 	%r52, %r52, 1;
	setp.lt.s32 	%p17, %r52, %r9;
	@%p17 bra 	$L__BB0_14;
	ld.shared.u32 	%r52, [_ZZ11kernelProxyE5index];
	bra.uni 	$L__BB0_7;
$L__BB0_24:
	ret;

}


// ===== COMPILED SASS (sm_100) =====

	.target	sm_100

	.elftype	@"ET_EXEC"


//--------------------- .note.nv.tkinfo           --------------------------
	.section	.note.nv.tkinfo,"",@"SHT_NOTE"
	.sectionflags	@"SHF_NOTE_NV_TKINFO"
	.tkinfo
        /*0018*/ 	.word	0x00000002
        /*0030*/ 	.string	""
        /*0030*/ 	.string	"ptxas"
        /*0030*/ 	.string	"Cuda compilation tools, release 13.0, V13.0.88"
        /*0030*/ 	.string	"Build cuda_13.0.r13.0/compiler.36424714_0"
        /*0030*/ 	.string	"-arch sm_100 -m 64 "



//--------------------- .note.nv.cuinfo           --------------------------
	.section	.note.nv.cuinfo,"",@"SHT_NOTE"
	.sectionflags	@"SHF_NOTE_NV_CUINFO"
        /*0018*/ 	.short	0x0002
        /*001a*/ 	.short	0x0064
        /*001c*/ 	.short	0x0082
	.zero		2


//--------------------- .nv.info                  --------------------------
	.section	.nv.info,"",@"SHT_CUDA_INFO"
	.align	4


	//----- nvinfo : EIATTR_REGCOUNT
	.align		4
        /*0000*/ 	.byte	0x04, 0x2f
        /*0002*/ 	.short	(.L_5 - .L_4)
	.align		4
.L_4:
        /*0004*/ 	.word	index@(kernelProxy)
        /*0008*/ 	.word	0x0000001e


	//----- nvinfo : EIATTR_FRAME_SIZE
	.align		4
.L_5:
        /*000c*/ 	.byte	0x04, 0x11
        /*000e*/ 	.short	(.L_7 - .L_6)
	.align		4
.L_6:
        /*0010*/ 	.word	index@(kernelProxy)
        /*0014*/ 	.word	0x00000010


	//----- nvinfo : EIATTR_MIN_STACK_SIZE
	.align		4
.L_7:
        /*0018*/ 	.byte	0x04, 0x12
        /*001a*/ 	.short	(.L_9 - .L_8)
	.align		4
.L_8:
        /*001c*/ 	.word	index@(kernelProxy)
        /*0020*/ 	.word	0x00000010
.L_9:


//--------------------- .nv.compat                --------------------------
	.section	.nv.compat,"",@"SHT_CUDA_COMPAT_INFO"
	.align	4
        /*0000*/ 	.byte	0x02, 0x09, 0x00, 0x00, 0x02, 0x02, 0x01, 0x00, 0x02, 0x05, 0x05, 0x00, 0x03, 0x07, 0x01, 0x01
        /*0010*/ 	.byte	0x02, 0x03, 0x00, 0x00, 0x02, 0x06, 0x01, 0x00, 0x04, 0x0b, 0x08, 0x00, 0x01, 0x00, 0x00, 0x00
        /*0020*/ 	.byte	0x00, 0x00, 0x00, 0x00


//--------------------- .nv.info.kernelProxy      --------------------------
	.section	.nv.info.kernelProxy,"",@"SHT_CUDA_INFO"
	.sectionflags	@""
	.align	4


	//----- nvinfo : EIATTR_CUDA_API_VERSION
	.align		4
        /*0000*/ 	.byte	0x04, 0x37
        /*0002*/ 	.short	(.L_11 - .L_10)
.L_10:
        /*0004*/ 	.word	0x00000082


	//----- nvinfo : EIATTR_KPARAM_INFO
	.align		4
.L_11:
        /*0008*/ 	.byte	0x04, 0x17
        /*000a*/ 	.short	(.L_13 - .L_12)
.L_12:
        /*000c*/ 	.word	0x00000000
        /*0010*/ 	.short	0x000a
        /*0012*/ 	.short	0x0048
        /*0014*/ 	.byte	0x00, 0xf0, 0x11, 0x00


	//----- nvinfo : EIATTR_KPARAM_INFO
	.align		4
.L_13:
        /*0018*/ 	.byte	0x04, 0x17
        /*001a*/ 	.short	(.L_15 - .L_14)
.L_14:
        /*001c*/ 	.word	0x00000000
        /*0020*/ 	.short	0x0009
        /*0022*/ 	.short	0x003c
        /*0024*/ 	.byte	0x00, 0xf0, 0x31, 0x00


	//----- nvinfo : EIATTR_KPARAM_INFO
	.align		4
.L_15:
        /*0028*/ 	.byte	0x04, 0x17
        /*002a*/ 	.short	(.L_17 - .L_16)
.L_16:
        /*002c*/ 	.word	0x00000000
        /*0030*/ 	.short	0x0008
        /*0032*/ 	.short	0x0038
        /*0034*/ 	.byte	0x00, 0xf0, 0x11, 0x00


	//----- nvinfo : EIATTR_KPARAM_INFO
	.align		4
.L_17:
        /*0038*/ 	.byte	0x04, 0x17
        /*003a*/ 	.short	(.L_19 - .L_18)
.L_18:
        /*003c*/ 	.word	0x00000000
        /*0040*/ 	.short	0x0007
        /*0042*/ 	.short	0x0034
        /*0044*/ 	.byte	0x00, 0xf0, 0x11, 0x00


	//----- nvinfo : EIATTR_KPARAM_INFO
	.align		4
.L_19:
        /*0048*/ 	.byte	0x04, 0x17
        /*004a*/ 	.short	(.L_21 - .L_20)
.L_20:
        /*004c*/ 	.word	0x00000000
        /*0050*/ 	.short	0x0006
        /*0052*/ 	.short	0x0030
        /*0054*/ 	.byte	0x00, 0xf0, 0x11, 0x00


	//----- nvinfo : EIATTR_KPARAM_INFO
	.align		4
.L_21:
        /*0058*/ 	.byte	0x04, 0x17
        /*005a*/ 	.short	(.L_23 - .L_22)
.L_22:
        /*005c*/ 	.word	0x00000000
        /*0060*/ 	.short	0x0005
        /*0062*/ 	.short	0x0028
        /*0064*/ 	.byte	0x00, 0xf5, 0x21, 0x00


	//----- nvinfo : EIATTR_KPARAM_INFO
	.align		4
.L_23:
        /*0068*/ 	.byte	0x04, 0x17
        /*006a*/ 	.short	(.L_25 - .L_24)
.L_24:
        /*006c*/ 	.word	0x00000000
        /*0070*/ 	.short	0x0004
        /*0072*/ 	.short	0x0020
        /*0074*/ 	.byte	0x00, 0xf5, 0x21, 0x00


	//----- nvinfo : EIATTR_KPARAM_INFO
	.align		4
.L_25:
        /*0078*/ 	.byte	0x04, 0x17
        /*007a*/ 	.short	(.L_27 - .L_26)
.L_26:
        /*007c*/ 	.word	0x00000000
        /*0080*/ 	.short	0x0003
        /*0082*/ 	.short	0x0018
        /*0084*/ 	.byte	0x00, 0xf5, 0x21, 0x00


	//----- nvinfo : EIATTR_KPARAM_INFO
	.align		4
.L_27:
        /*0088*/ 	.byte	0x04, 0x17
        /*008a*/ 	.short	(.L_29 - .L_28)
.L_28:
        /*008c*/ 	.word	0x00000000
        /*0090*/ 	.short	0x0002
        /*0092*/ 	.short	0x0010
        /*0094*/ 	.byte	0x00, 0xf5, 0x21, 0x00


	//----- nvinfo : EIATTR_KPARAM_INFO
	.align		4
.L_29:
        /*0098*/ 	.byte	0x04, 0x17
        /*009a*/ 	.short	(.L_31 - .L_30)
.L_30:
        /*009c*/ 	.word	0x00000000
        /*00a0*/ 	.short	0x0001
        /*00a2*/ 	.short	0x0008
        /*00a4*/ 	.byte	0x00, 0xf5, 0x21, 0x00


	//----- nvinfo : EIATTR_KPARAM_INFO
	.align		4
.L_31:
        /*00a8*/ 	.byte	0x04, 0x17
        /*00aa*/ 	.short	(.L_33 - .L_32)
.L_32:
        /*00ac*/ 	.word	0x00000000
        /*00b0*/ 	.short	0x0000
        /*00b2*/ 	.short	0x0000
        /*00b4*/ 	.byte	0x00, 0xf5, 0x21, 0x00


	//----- nvinfo : EIATTR_SPARSE_MMA_MASK
	.align		4
.L_33:
        /*00b8*/ 	.byte	0x03, 0x50
        /*00ba*/ 	.short	0x0000


	//----- nvinfo : EIATTR_MAXREG_COUNT
	.align		4
        /*00bc*/ 	.byte	0x03, 0x1b
        /*00be*/ 	.short	0x00ff


	//----- nvinfo : EIATTR_NUM_BARRIERS
	.align		4
        /*00c0*/ 	.byte	0x02, 0x4c
        /*00c2*/ 	.byte	0x01
	.zero		1


	//----- nvinfo : EIATTR_EXTERNS
	.align		4
        /*00c4*/ 	.byte	0x04, 0x0f
        /*00c6*/ 	.short	(.L_35 - .L_34)


	//   ....[0]....
	.align		4
.L_34:
        /*00c8*/ 	.word	index@(vprintf)


	//----- nvinfo : EIATTR_MERCURY_ISA_VERSION
	.align		4
.L_35:
        /*00cc*/ 	.byte	0x03, 0x5f
        /*00ce*/ 	.short	0x0101


	//----- nvinfo : EIATTR_INT_WARP_WIDE_INSTR_OFFSETS
	.align		4
        /*00d0*/ 	.byte	0x04, 0x31
        /*00d2*/ 	.short	(.L_37 - .L_36)


	//   ....[0]....
.L_36:
        /*00d4*/ 	.word	0x00000370


	//   ....[1]....
        /*00d8*/ 	.word	0x00000490


	//----- nvinfo : EIATTR_VRC_CTA_INIT_COUNT
	.align		4
.L_37:
        /*00dc*/ 	.byte	0x02, 0x4a
	.zero		1
	.zero		1


	//----- nvinfo : EIATTR_SYSCALL_OFFSETS
	.align		4
        /*00e0*/ 	.byte	0x04, 0x46
        /*00e2*/ 	.short	(.L_39 - .L_38)


	//   ....[0]....
.L_38:
        /*00e4*/ 	.word	0x00000220


	//   ....[1]....
        /*00e8*/ 	.word	0x00000500


	//   ....[2]....
        /*00ec*/ 	.word	0x00000af0


	//----- nvinfo : EIATTR_EXIT_INSTR_OFFSETS
	.align		4
.L_39:
        /*00f0*/ 	.byte	0x04, 0x1c
        /*00f2*/ 	.short	(.L_41 - .L_40)


	//   ....[0]....
.L_40:
        /*00f4*/ 	.word	0x000002a0


	//   ....[1]....
        /*00f8*/ 	.word	0x000002e0


	//   ....[2]....
        /*00fc*/ 	.word	0x00000600


	//   ....[3]....
        /*0100*/ 	.word	0x00000e80


	//----- nvinfo : EIATTR_CRS_STACK_SIZE
	.align		4
.L_41:
        /*0104*/ 	.byte	0x04, 0x1e
        /*0106*/ 	.short	(.L_43 - .L_42)
.L_42:
        /*0108*/ 	.word	0x00000000


	//----- nvinfo : EIATTR_CBANK_PARAM_SIZE
	.align		4
.L_43:
        /*010c*/ 	.byte	0x03, 0x19
        /*010e*/ 	.short	0x004c


	//----- nvinfo : EIATTR_PARAM_CBANK
	.align		4
        /*0110*/ 	.byte	0x04, 0x0a
        /*0112*/ 	.short	(.L_45 - .L_44)
	.align		4
.L_44:
        /*0114*/ 	.word	index@(.nv.constant0.kernelProxy)
        /*0118*/ 	.short	0x0380
        /*011a*/ 	.short	0x004c


	//----- nvinfo : EIATTR_SW_WAR
	.align		4
.L_45:
        /*011c*/ 	.byte	0x04, 0x36
        /*011e*/ 	.short	(.L_47 - .L_46)
.L_46:
        /*0120*/ 	.word	0x00000008
.L_47:


//--------------------- .nv.callgraph             --------------------------
	.section	.nv.callgraph,"",@"SHT_CUDA_CALLGRAPH"
	.align	4
	.sectionentsize	8
	.align		4
        /*0000*/ 	.word	0x00000000
	.align		4
        /*0004*/ 	.word	0xffffffff
	.align		4
        /*0008*/ 	.word	index@(kernelProxy)
	.align		4
        /*000c*/ 	.word	index@(vprintf)
	.align		4
        /*0010*/ 	.word	0x00000000
	.align		4
        /*0014*/ 	.word	0xfffffffe
	.align		4
        /*0018*/ 	.word	0x00000000
	.align		4
        /*001c*/ 	.word	0xfffffffd
	.align		4
        /*0020*/ 	.word	0x00000000
	.align		4
        /*0024*/ 	.word	0xfffffffc


//--------------------- .nv.constant4             --------------------------
	.section	.nv.constant4,"a",@progbits
	.align	8
	.align		8
.nv.constant4:
        /*0000*/ 	.dword	vprintf
	.align		8
        /*0008*/ 	.dword	finished
	.align		8
        /*0010*/ 	.dword	$str
	.align		8
        /*0018*/ 	.dword	$str$1
	.align		8
        /*0020*/ 	.dword	$str$2


//--------------------- .text.kernelProxy         --------------------------
	.section	.text.kernelProxy,"ax",@progbits
	.align	128
        .global         kernelProxy
        .type           kernelProxy,@function
        .size           kernelProxy,(.L_x_13 - kernelProxy)
        .other          kernelProxy,@"STO_CUDA_ENTRY STV_DEFAULT"
kernelProxy:
.text.kernelProxy:
[----:B------:R-:W0:Y:S01]  /*0000*/  LDC R1, c[0x0][0x37c] ;  /* 0x0000df00ff017b82 */ /* 0x000e220000000800 */
[----:B------:R-:W1:Y:S01]  /*0010*/  S2R R23, SR_TID.Y ;  /* 0x0000000000177919 */ /* 0x000e620000002200 */
[----:B------:R-:W2:Y:S01]  /*0020*/  LDCU UR4, c[0x0][0x2f8] ;  /* 0x00005f00ff0477ac */ /* 0x000ea20008000800 */
[----:B0-----:R-:W-:Y:S01]  /*0030*/  VIADD R1, R1, 0xfffffff0 ;  /* 0xfffffff001017836 */ /* 0x001fe20000000000 */
[----:B------:R-:W1:Y:S01]  /*0040*/  S2R R0, SR_TID.Z ;  /* 0x0000000000007919 */ /* 0x000e620000002300 */
[----:B------:R-:W0:Y:S01]  /*0050*/  LDCU UR5, c[0x0][0x2fc] ;  /* 0x00005f80ff0577ac */ /* 0x000e220008000800 */
[----:B------:R-:W3:Y:S02]  /*0060*/  S2R R18, SR_TID.X ;  /* 0x0000000000127919 */ /* 0x000ee40000002100 */
[----:B--2---:R-:W-:-:S05]  /*0070*/  IADD3 R16, P1, PT, R1, UR4, RZ ;  /* 0x0000000401107c10 */ /* 0x004fca000ff3e0ff */
[----:B0-----:R-:W-:Y:S01]  /*0080*/  IMAD.X R17, RZ, RZ, UR5, P1 ;  /* 0x00000005ff117e24 */ /* 0x001fe200088e06ff */
[----:B-1----:R-:W-:-:S04]  /*0090*/  LOP3.LUT R23, R23, R0, RZ, 0xfc, !PT ;  /* 0x0000000017177212 */ /* 0x002fc800078efcff */
[----:B---3--:R-:W-:-:S13]  /*00a0*/  LOP3.LUT P0, R23, R23, RZ, R18, 0xfa, !PT ;  /* 0x000000ff17177212 */ /* 0x008fda000780fa12 */
[----:B------:R-:W-:Y:S05]  /*00b0*/  @P0 BRA `(.L_x_0) ;  /* 0x00000000005c0947 */ /* 0x000fea0003800000 */
[----:B------:R-:W0:Y:S01]  /*00c0*/  S2R R9, SR_VIRTUALSMID ;  /* 0x0000000000097919 */ /* 0x000e220000004300 */
[----:B------:R-:W0:Y:S01]  /*00d0*/  LDCU UR4, c[0x0][0x3b8] ;  /* 0x00007700ff0477ac */ /* 0x000e220008000800 */
[----:B------:R-:W1:Y:S01]  /*00e0*/  S2UR UR5, SR_CgaCtaId ;  /* 0x00000000000579c3 */ /* 0x000e620000008800 */
[----:B------:R-:W-:Y:S01]  /*00f0*/  IMAD.MOV.U32 R0, RZ, RZ, 0x1 ;  /* 0x00000001ff007424 */ /* 0x000fe200078e00ff */
[----:B------:R-:W2:Y:S01]  /*0100*/  LDCU UR6, c[0x0][0x3b4] ;  /* 0x00007680ff0677ac */ /* 0x000ea20008000800 */
[C---:B0-----:R-:W-:Y:S01]  /*0110*/  ISETP.GE.AND P0, PT, R9.reuse, UR4, PT ;  /* 0x0000000409007c0c */ /* 0x041fe2000bf06270 */
[----:B------:R-:W-:Y:S02]  /*0120*/  UMOV UR4, 0x400 ;  /* 0x0000040000047882 */ /* 0x000fe40000000000 */
[----:B-1----:R-:W-:Y:S01]  /*0130*/  ULEA UR4, UR5, UR4, 0x18 ;  /* 0x0000000405047291 */ /* 0x002fe2000f8ec0ff */
[----:B--2---:R-:W-:-:S08]  /*0140*/  ISETP.GE.AND P0, PT, R9, UR6, !P0 ;  /* 0x0000000609007c0c */ /* 0x004fd0000c706270 */
[----:B------:R-:W-:Y:S05]  /*0150*/  STS.U8 [UR4], RZ ;  /* 0x000000ffff007988 */ /* 0x000fea0008000004 */
[----:B------:R0:W-:Y:S01]  /*0160*/  @!P0 STS.U8 [UR4], R0 ;  /* 0x00000000ff008988 */ /* 0x0001e20008000004 */
[----:B------:R-:W-:Y:S05]  /*0170*/  @!P0 BRA `(.L_x_0) ;  /* 0x00000000002c8947 */ /* 0x000fea0003800000 */
[----:B------:R-:W1:Y:S01]  /*0180*/  S2R R8, SR_CTAID.X ;  /* 0x0000000000087919 */ /* 0x000e620000002500 */
[----:B0-----:R-:W-:Y:S01]  /*0190*/  MOV R0, 0x0 ;  /* 0x0000000000007802 */ /* 0x001fe20000000f00 */
[----:B------:R-:W0:Y:S01]  /*01a0*/  LDCU.64 UR4, c[0x4][0x10] ;  /* 0x01000200ff0477ac */ /* 0x000e220008000a00 */
[----:B------:R-:W-:Y:S02]  /*01b0*/  IMAD.MOV.U32 R6, RZ, RZ, R16 ;  /* 0x000000ffff067224 */ /* 0x000fe400078e0010 */
[----:B------:R2:W3:Y:S01]  /*01c0*/  LDC.64 R2, c[0x4][R0] ;  /* 0x0100000000027b82 */ /* 0x0004e20000000a00 */
[----:B------:R-:W-:Y:S01]  /*01d0*/  IMAD.MOV.U32 R7, RZ, RZ, R17 ;  /* 0x000000ffff077224 */ /* 0x000fe200078e0011 */
[----:B0-----:R-:W-:Y:S01]  /*01e0*/  MOV R4, UR4 ;  /* 0x0000000400047c02 */ /* 0x001fe20008000f00 */
[----:B------:R-:W-:Y:S01]  /*01f0*/  IMAD.U32 R5, RZ, RZ, UR5 ;  /* 0x00000005ff057e24 */ /* 0x000fe2000f8e00ff */
[----:B-1----:R2:W-:Y:S06]  /*0200*/  STL.64 [R1], R8 ;  /* 0x0000000801007387 */ /* 0x0025ec0000100a00 */
[----:B------:R-:W-:-:S07]  /*0210*/  LEPC R20, `(.L_x_0) ;  /* 0x000000001014794e */ /* 0x000fce0000000000 */
[----:B--23--:R-:W-:Y:S05]  /*0220*/  CALL.ABS.NOINC R2 ;  /* 0x0000000002007343 */ /* 0x00cfea0003c00000 */
.L_x_0:
[----:B------:R-:W-:Y:S05]  /*0230*/  WARPSYNC.ALL ;  /* 0x0000000000007948 */ /* 0x000fea0003800000 */
[----:B------:R-:W1:Y:S08]  /*0240*/  S2UR UR5, SR_CgaCtaId ;  /* 0x00000000000579c3 */ /* 0x000e700000008800 */
[----:B------:R-:W-:Y:S06]  /*0250*/  BAR.SYNC.DEFER_BLOCKING 0x0 ;  /* 0x0000000000007b1d */ /* 0x000fec0000010000 */
[----:B------:R-:W-:-:S02]  /*0260*/  UMOV UR4, 0x400 ;  /* 0x0000040000047882 */ /* 0x000fc40000000000 */
[----:B-1----:R-:W-:-:S09]  /*0270*/  ULEA UR4, UR5, UR4, 0x18 ;  /* 0x0000000405047291 */ /* 0x002fd2000f8ec0ff */
[----:B0-----:R-:W0:Y:S02]  /*0280*/  LDS.U8 R0, [UR4] ;  /* 0x00000004ff007984 */ /* 0x001e240008000000 */
[----:B0-----:R-:W-:-:S13]  /*0290*/  ISETP.NE.AND P0, PT, R0, RZ, PT ;  /* 0x000000ff0000720c */ /* 0x001fda0003f05270 */
[----:B------:R-:W-:Y:S05]  /*02a0*/  @P0 EXIT ;  /* 0x000000000000094d */ /* 0x000fea0003800000 */
[----:B------:R-:W0:Y:S01]  /*02b0*/  LDC R0, c[0x0][0x3c8] ;  /* 0x0000f200ff007b82 */ /* 0x000e220000000800 */
[----:B------:R-:W-:Y:S01]  /*02c0*/  STS [UR4+0x4], RZ ;  /* 0x000004ffff007988 */ /* 0x000fe20008000804 */
[----:B0-----:R-:W-:-:S13]  /*02d0*/  ISETP.GE.AND P0, PT, R0, 0x1, PT ;  /* 0x000000010000780c */ /* 0x001fda0003f06270 */
[----:B------:R-:W-:Y:S05]  /*02e0*/  @!P0 EXIT ;  /* 0x000000000000894d */ /* 0x000fea0003800000 */
[----:B------:R-:W0:Y:S01]  /*02f0*/  LDC R22, c[0x0][0x3b0] ;  /* 0x0000ec00ff167b82 */ /* 0x000e220000000800 */
[----:B------:R-:W1:Y:S01]  /*0300*/  S2R R2, SR_CTAID.X ;  /* 0x0000000000027919 */ /* 0x000e620000002500 */
[----:B------:R-:W2:Y:S01]  /*0310*/  LDCU.64 UR36, c[0x0][0x358] ;  /* 0x00006b00ff2477ac */ /* 0x000ea20008000a00 */
[----:B0-----:R-:W-:Y:S01]  /*0320*/  IADD3 R19, PT, PT, R22, -0x1, RZ ;  /* 0xffffffff16137810 */ /* 0x001fe20007ffe0ff */
[----:B-12---:R-:W-:-:S07]  /*0330*/  IMAD.MOV R22, RZ, RZ, -R22 ;  /* 0x000000ffff167224 */ /* 0x006fce00078e0a16 */
.L_x_11:
[----:B------:R-:W-:-:S13]  /*0340*/  ISETP.NE.AND P0, PT, R23, RZ, PT ;  /* 0x000000ff1700720c */ /* 0x000fda0003f05270 */
[----:B-1----:R-:W-:Y:S05]  /*0350*/  @P0 BRA `(.L_x_1) ;  /* 0x00000000008c0947 */ /* 0x002fea0003800000 */
[----:B------:R-:W0:Y:S01]  /*0360*/  S2R R3, SR_LANEID ;  /* 0x0000000000037919 */ /* 0x000e220000000000 */
[----:B------:R-:W-:Y:S01]  /*0370*/  VOTEU.ANY UR4, UPT, PT ;  /* 0x0000000000047886 */ /* 0x000fe200038e0100 */
[----:B------:R-:W1:Y:S01]  /*0380*/  LDC.64 R4, c[0x4][0x8] ;  /* 0x01000200ff047b82 */ /* 0x000e620000000a00 */
[----:B------:R-:W-:Y:S07]  /*0390*/  FLO.U32 R6, UR4 ;  /* 0x0000000400067d00 */ /* 0x000fee00080e0000 */
[----:B------:R-:W2:Y:S01]  /*03a0*/  S2UR UR5, SR_CgaCtaId ;  /* 0x00000000000579c3 */ /* 0x000ea20000008800 */
[----:B------:R-:W3:Y:S01]  /*03b0*/  POPC R0, UR4 ;  /* 0x0000000400007d09 */ /* 0x000ee20008000000 */
[----:B------:R-:W-:Y:S01]  /*03c0*/  MOV R8, 0x0 ;  /* 0x0000000000087802 */ /* 0x000fe20000000f00 */
[----:B------:R-:W4:Y:S01]  /*03d0*/  LDCU.64 UR6, c[0x4][0x18] ;  /* 0x01000300ff0677ac */ /* 0x000f220008000a00 */
[----:B---3--:R-:W-:Y:S01]  /*03e0*/  IMAD R7, R0, 0xa, RZ ;  /* 0x0000000a00077824 */ /* 0x008fe200078e02ff */
[----:B0-----:R-:W-:-:S13]  /*03f0*/  ISETP.EQ.U32.AND P0, PT, R6, R3, PT ;  /* 0x000000030600720c */ /* 0x001fda0003f02070 */
[----:B-1----:R4:W3:Y:S01]  /*0400*/  @P0 ATOMG.E.ADD.STRONG.GPU PT, R5, desc[UR36][R4.64], R7 ;  /* 0x80000007040509a8 */ /* 0x0028e200081ef124 */
[----:B------:R-:W0:Y:S01]  /*0410*/  LDC.64 R8, c[0x4][R8] ;  /* 0x0100000008087b82 */ /* 0x000e220000000a00 */
[----:B------:R-:W1:Y:S01]  /*0420*/  S2R R0, SR_LTMASK ;  /* 0x0000000000007919 */ /* 0x000e620000003900 */
[----:B----4-:R-:W-:Y:S02]  /*0430*/  IMAD.U32 R4, RZ, RZ, UR6 ;  /* 0x00000006ff047e24 */ /* 0x010fe4000f8e00ff */
[----:B------:R-:W-:Y:S01]  /*0440*/  IMAD.MOV.U32 R7, RZ, RZ, R17 ;  /* 0x000000ffff077224 */ /* 0x000fe200078e0011 */
[----:B-1----:R-:W-:Y:S01]  /*0450*/  LOP3.LUT R0, R0, UR4, RZ, 0xc0, !PT ;  /* 0x0000000400007c12 */ /* 0x002fe2000f8ec0ff */
[----:B------:R-:W-:Y:S02]  /*0460*/  UMOV UR4, 0x400 ;  /* 0x0000040000047882 */ /* 0x000fe40000000000 */
[----:B--2---:R-:W-:-:S03]  /*0470*/  ULEA UR4, UR5, UR4, 0x18 ;  /* 0x0000000405047291 */ /* 0x004fc6000f8ec0ff */
[----:B------:R-:W1:Y:S01]  /*0480*/  POPC R0, R0 ;  /* 0x0000000000007309 */ /* 0x000e620000000000 */
[----:B---3--:R2:W1:Y:S02]  /*0490*/  SHFL.IDX PT, R3, R5, R6, 0x1f ;  /* 0x00001f0605037589 */ /* 0x00846400000e0000 */
[----:B--2---:R-:W-:Y:S01]  /*04a0*/  IMAD.U32 R5, RZ, RZ, UR7 ;  /* 0x00000007ff057e24 */ /* 0x004fe2000f8e00ff */
[----:B------:R-:W-:Y:S01]  /*04b0*/  MOV R6, R16 ;  /* 0x0000001000067202 */ /* 0x000fe20000000f00 */
[----:B-1----:R-:W-:-:S05]  /*04c0*/  IMAD R3, R0, 0xa, R3 ;  /* 0x0000000a00037824 */ /* 0x002fca00078e0203 */
[----:B------:R1:W-:Y:S04]  /*04d0*/  STS [UR4+0x4], R3 ;  /* 0x00000403ff007988 */ /* 0x0003e80008000804 */
[----:B0-----:R1:W-:Y:S02]  /*04e0*/  STL.64 [R1], R2 ;  /* 0x0000000201007387 */ /* 0x0013e40000100a00 */
[----:B------:R-:W-:-:S07]  /*04f0*/  LEPC R20, `(.L_x_2) ;  /* 0x000000001014794e */ /* 0x000fce0000000000 */
[----:B-1----:R-:W-:Y:S05]  /*0500*/  CALL.ABS.NOINC R8 ;  /* 0x0000000008007343 */ /* 0x002fea0003c00000 */
.L_x_2:
[----:B------:R-:W0:Y:S01]  /*0510*/  S2UR UR5, SR_CgaCtaId ;  /* 0x00000000000579c3 */ /* 0x000e220000008800 */
[----:B------:R-:W-:Y:S02]  /*0520*/  UMOV UR4, 0x400 ;  /* 0x0000040000047882 */ /* 0x000fe40000000000 */
[----:B0-----:R-:W-:Y:S01]  /*0530*/  ULEA UR4, UR5, UR4, 0x18 ;  /* 0x0000000405047291 */ /* 0x001fe2000f8ec0ff */
[----:B------:R-:W0:Y:S08]  /*0540*/  LDCU UR5, c[0x0][0x3c8] ;  /* 0x00007900ff0577ac */ /* 0x000e300008000800 */
[----:B------:R-:W0:Y:S02]  /*0550*/  LDS R0, [UR4+0x4] ;  /* 0x00000404ff007984 */ /* 0x000e240008000800 */
[----:B0-----:R-:W-:Y:S01]  /*0560*/  ISETP.GE.AND P0, PT, R0, UR5, PT ;  /* 0x0000000500007c0c */ /* 0x001fe2000bf06270 */
[----:B------:R-:W-:-:S12]  /*0570*/  IMAD.MOV.U32 R0, RZ, RZ, 0x1 ;  /* 0x00000001ff007424 */ /* 0x000fd800078e00ff */
[----:B------:R0:W-:Y:S02]  /*0580*/  @P0 STS.U8 [UR4], R0 ;  /* 0x00000000ff000988 */ /* 0x0001e40008000004 */
.L_x_1:
        /* <DEDUP_REMOVED lines=8> */
[----:B------:R-:W0:Y:S01]  /*0610*/  LDS R25, [UR4+0x4] ;  /* 0x00000404ff197984 */ /* 0x000e220008000800 */
[----:B------:R-:W0:Y:S02]  /*0620*/  LDC R24, c[0x0][0x3c8] ;  /* 0x0000f200ff187b82 */ /* 0x000e240000000800 */
[----:B0-----:R-:W-:-:S13]  /*0630*/  ISETP.GE.AND P0, PT, R25, R24, PT ;  /* 0x000000181900720c */ /* 0x001fda0003f06270 */
[----:B------:R-:W-:Y:S05]  /*0640*/  @P0 BRA `(.L_x_3) ;  /* 0x0000000800040947 */ /* 0x000fea0003800000 */
[----:B------:R-:W-:-:S07]  /*0650*/  VIADDMNMX R24, R25, 0xa, R24, PT ;  /* 0x0000000a19187846 */ /* 0x000fce0003800118 */
.L_x_10:
[----:B------:R-:W0:Y:S01]  /*0660*/  LDCU UR38, c[0x0][0x3bc] ;  /* 0x00007780ff2677ac */ /* 0x000e220008000800 */
[----:B------:R-:W-:Y:S01]  /*0670*/  ISETP.NE.AND P3, PT, R23, RZ, PT ;  /* 0x000000ff1700720c */ /* 0x000fe20003f65270 */
[----:B------:R-:W-:Y:S01]  /*0680*/  BSSY.RECONVERGENT B6, `(.L_x_4) ;  /* 0x0000048000067945 */ /* 0x000fe20003800200 */
[----:B0-----:R-:W0:Y:S01]  /*0690*/  I2F.U32.RP R3, UR38 ;  /* 0x0000002600037d06 */ /* 0x001e220008209000 */
[----:B------:R-:W-:-:S07]  /*06a0*/  ISETP.NE.U32.AND P2, PT, RZ, UR38, PT ;  /* 0x00000026ff007c0c */ /* 0x000fce000bf45070 */
[----:B0-----:R-:W0:Y:S02]  /*06b0*/  MUFU.RCP R3, R3 ;  /* 0x0000000300037308 */ /* 0x001e240000001000 */
[----:B01----:R-:W-:Y:S01]  /*06c0*/  VIADD R4, R3, 0xffffffe ;  /* 0x0ffffffe03047836 */ /* 0x003fe20000000000 */
[----:B------:R-:W-:-:S05]  /*06d0*/  LOP3.LUT R3, RZ, UR38, RZ, 0x33, !PT ;  /* 0x00000026ff037c12 */ /* 0x000fca000f8e33ff */
[----:B------:R0:W1:Y:S02]  /*06e0*/  F2I.FTZ.U32.TRUNC.NTZ R5, R4 ;  /* 0x0000000400057305 */ /* 0x000064000021f000 */
[----:B0-----:R-:W-:Y:S01]  /*06f0*/  IMAD.MOV.U32 R4, RZ, RZ, RZ ;  /* 0x000000ffff047224 */ /* 0x001fe200078e00ff */
[----:B-1----:R-:W-:-:S05]  /*0700*/  IADD3 R7, PT, PT, RZ, -R5, RZ ;  /* 0x80000005ff077210 */ /* 0x002fca0007ffe0ff */
[----:B------:R-:W-:-:S04]  /*0710*/  IMAD R7, R7, UR38, RZ ;  /* 0x0000002607077c24 */ /* 0x000fc8000f8e02ff */
[----:B------:R-:W-:-:S06]  /*0720*/  IMAD.HI.U32 R0, R5, R7, R4 ;  /* 0x0000000705007227 */ /* 0x000fcc00078e0004 */
[----:B------:R-:W-:-:S04]  /*0730*/  IMAD.HI.U32 R0, R0, R25, RZ ;  /* 0x0000001900007227 */ /* 0x000fc800078e00ff */
[----:B------:R-:W-:-:S04]  /*0740*/  IMAD.MOV R6, RZ, RZ, -R0 ;  /* 0x000000ffff067224 */ /* 0x000fc800078e0a00 */
[----:B------:R-:W-:-:S05]  /*0750*/  IMAD R6, R6, UR38, R25 ;  /* 0x0000002606067c24 */ /* 0x000fca000f8e0219 */
[----:B------:R-:W-:-:S13]  /*0760*/  ISETP.GE.U32.AND P0, PT, R6, UR38, PT ;  /* 0x0000002606007c0c */ /* 0x000fda000bf06070 */
[----:B------:R-:W-:-:S04]  /*0770*/  @P0 IADD3 R6, PT, PT, R6, -UR38, RZ ;  /* 0x8000002606060c10 */ /* 0x000fc8000fffe0ff */
[----:B------:R-:W-:-:S13]  /*0780*/  ISETP.GE.U32.AND P1, PT, R6, UR38, PT ;  /* 0x0000002606007c0c */ /* 0x000fda000bf26070 */
[----:B------:R-:W-:-:S05]  /*0790*/  @P1 VIADD R6, R6, -UR38 ;  /* 0x8000002606061c36 */ /* 0x000fca0008000000 */
[----:B------:R-:W-:Y:S01]  /*07a0*/  SEL R27, R3, R6, !P2 ;  /* 0x00000006031b7207 */ /* 0x000fe20005000000 */
[----:B------:R-:W-:Y:S06]  /*07b0*/  @P3 BRA `(.L_x_5) ;  /* 0x0000000000d03947 */ /* 0x000fec0003800000 */
[----:B------:R-:W0:Y:S01]  /*07c0*/  LDCU UR5, c[0x0][0x3c0] ;  /* 0x00007800ff0577ac */ /* 0x000e220008000800 */
[----:B------:R-:W-:Y:S02]  /*07d0*/  @P0 IADD3 R0, PT, PT, R0, 0x1, RZ ;  /* 0x0000000100000810 */ /* 0x000fe40007ffe0ff */
[----:B------:R-:W-:-:S03]  /*07e0*/  MOV R12, 0x0 ;  /* 0x00000000000c7802 */ /* 0x000fc60000000f00 */
[----:B------:R-:W-:-:S03]  /*07f0*/  @P1 VIADD R0, R0, 0x1 ;  /* 0x0000000100001836 */ /* 0x000fc60000000000 */
[----:B------:R-:W1:Y:S02]  /*0800*/  LDC.64 R12, c[0x4][R12] ;  /* 0x010000000c0c7b82 */ /* 0x000e640000000a00 */
[----:B------:R-:W-:Y:S01]  /*0810*/  SEL R0, R3, R0, !P2 ;  /* 0x0000000003007207 */ /* 0x000fe20005000000 */
[----:B0-----:R-:W-:Y:S02]  /*0820*/  UIMAD UR4, UR38, UR5, URZ ;  /* 0x00000005260472a4 */ /* 0x001fe4000f8e02ff */
[----:B------:R-:W0:Y:S01]  /*0830*/  I2F.U32.RP R8, UR5 ;  /* 0x0000000500087d06 */ /* 0x000e220008209000 */
[----:B------:R-:W-:-:S03]  /*0840*/  ISETP.NE.U32.AND P2, PT, RZ, UR5, PT ;  /* 0x00000005ff007c0c */ /* 0x000fc6000bf45070 */
[----:B------:R-:W-:Y:S01]  /*0850*/  IMAD R11, RZ, RZ, -UR4 ;  /* 0x80000004ff0b7e24 */ /* 0x000fe2000f8e02ff */
[----:B------:R-:W-:-:S03]  /*0860*/  ISETP.NE.U32.AND P4, PT, RZ, UR4, PT ;  /* 0x00000004ff007c0c */ /* 0x000fc6000bf85070 */
[----:B------:R-:W2:Y:S08]  /*0870*/  I2F.U32.RP R9, UR4 ;  /* 0x0000000400097d06 */ /* 0x000eb00008209000 */
[----:B0-----:R-:W0:Y:S08]  /*0880*/  MUFU.RCP R8, R8 ;  /* 0x0000000800087308 */ /* 0x001e300000001000 */
[----:B--2---:R-:W2:Y:S01]  /*0890*/  MUFU.RCP R9, R9 ;  /* 0x0000000900097308 */ /* 0x004ea20000001000 */
[----:B0-----:R-:W-:-:S07]  /*08a0*/  VIADD R4, R8, 0xffffffe ;  /* 0x0ffffffe08047836 */ /* 0x001fce0000000000 */
[----:B------:R0:W3:Y:S01]  /*08b0*/  F2I.FTZ.U32.TRUNC.NTZ R5, R4 ;  /* 0x0000000400057305 */ /* 0x0000e2000021f000 */
[----:B--2---:R-:W-:-:S07]  /*08c0*/  IADD3 R6, PT, PT, R9, 0xffffffe, RZ ;  /* 0x0ffffffe09067810 */ /* 0x004fce0007ffe0ff */
[----:B------:R2:W4:Y:S01]  /*08d0*/  F2I.FTZ.U32.TRUNC.NTZ R7, R6 ;  /* 0x0000000600077305 */ /* 0x000522000021f000 */
[----:B0-----:R-:W-:Y:S02]  /*08e0*/  HFMA2 R4, -RZ, RZ, 0, 0 ;  /* 0x00000000ff047431 */ /* 0x001fe400000001ff */
[--C-:B---3--:R-:W-:Y:S02]  /*08f0*/  IMAD.MOV R10, RZ, RZ, -R5.reuse ;  /* 0x000000ffff0a7224 */ /* 0x108fe400078e0a05 */
[----:B--2---:R-:W-:Y:S02]  /*0900*/  IMAD.MOV.U32 R6, RZ, RZ, RZ ;  /* 0x000000ffff067224 */ /* 0x004fe400078e00ff */
[----:B------:R-:W-:Y:S02]  /*0910*/  IMAD R9, R10, UR5, RZ ;  /* 0x000000050a097c24 */ /* 0x000fe4000f8e02ff */
[----:B----4-:R-:W-:Y:S02]  /*0920*/  IMAD R11, R11, R7, RZ ;  /* 0x000000070b0b7224 */ /* 0x010fe400078e02ff */
[----:B------:R-:W-:-:S04]  /*0930*/  IMAD.HI.U32 R5, R5, R9, R4 ;  /* 0x0000000905057227 */ /* 0x000fc800078e0004 */
[----:B------:R-:W-:Y:S01]  /*0940*/  IMAD.HI.U32 R8, R7, R11, R6 ;  /* 0x0000000b07087227 */ /* 0x000fe200078e0006 */
[----:B------:R-:W-:-:S03]  /*0950*/  MOV R6, R16 ;  /* 0x0000001000067202 */ /* 0x000fc60000000f00 */
[----:B------:R-:W-:-:S04]  /*0960*/  IMAD.HI.U32 R5, R5, R0, RZ ;  /* 0x0000000005057227 */ /* 0x000fc800078e00ff */
[----:B------:R-:W-:Y:S01]  /*0970*/  IMAD.HI.U32 R11, R8, R25, RZ ;  /* 0x00000019080b7227 */ /* 0x000fe200078e00ff */
[----:B------:R-:W-:-:S03]  /*0980*/  MOV R8, R2 ;  /* 0x0000000200087202 */ /* 0x000fc60000000f00 */
[----:B------:R-:W-:Y:S02]  /*0990*/  IMAD.MOV R5, RZ, RZ, -R5 ;  /* 0x000000ffff057224 */ /* 0x000fe400078e0a05 */
[----:B------:R-:W-:Y:S02]  /*09a0*/  IMAD.MOV R4, RZ, RZ, -R11 ;  /* 0x000000ffff047224 */ /* 0x000fe400078e0a0b */
[----:B------:R-:W-:Y:S02]  /*09b0*/  IMAD R10, R5, UR5, R0 ;  /* 0x00000005050a7c24 */ /* 0x000fe4000f8e0200 */
[----:B------:R-:W-:Y:S02]  /*09c0*/  IMAD R3, R4, UR4, R25 ;  /* 0x0000000404037c24 */ /* 0x000fe4000f8e0219 */
[----:B------:R-:W-:Y:S01]  /*09d0*/  IMAD.MOV.U32 R9, RZ, RZ, R27 ;  /* 0x000000ffff097224 */ /* 0x000fe200078e001b */
[----:B------:R-:W-:Y:S01]  /*09e0*/  ISETP.GE.U32.AND P1, PT, R10, UR5, PT ;  /* 0x000000050a007c0c */ /* 0x000fe2000bf26070 */
[----:B------:R-:W-:Y:S01]  /*09f0*/  IMAD.MOV.U32 R7, RZ, RZ, R17 ;  /* 0x000000ffff077224 */ /* 0x000fe200078e0011 */
[----:B------:R-:W-:-:S11]  /*0a00*/  ISETP.GE.U32.AND P0, PT, R3, UR4, PT ;  /* 0x0000000403007c0c */ /* 0x000fd6000bf06070 */
[----:B------:R-:W-:Y:S02]  /*0a10*/  @P1 VIADD R10, R10, -UR5 ;  /* 0x800000050a0a1c36 */ /* 0x000fe40008000000 */
[----:B------:R-:W-:Y:S01]  /*0a20*/  @P0 IADD3 R3, PT, PT, R3, -UR4, RZ ;  /* 0x8000000403030c10 */ /* 0x000fe2000fffe0ff */
[----:B------:R-:W-:Y:S02]  /*0a30*/  @P0 VIADD R11, R11, 0x1 ;  /* 0x000000010b0b0836 */ /* 0x000fe40000000000 */
[----:B------:R-:W-:Y:S02]  /*0a40*/  ISETP.GE.U32.AND P1, PT, R10, UR5, PT ;  /* 0x000000050a007c0c */ /* 0x000fe4000bf26070 */
[----:B------:R-:W-:-:S11]  /*0a50*/  ISETP.GE.U32.AND P3, PT, R3, UR4, PT ;  /* 0x0000000403007c0c */ /* 0x000fd6000bf66070 */
[----:B------:R-:W-:Y:S01]  /*0a60*/  @P1 VIADD R10, R10, -UR5 ;  /* 0x800000050a0a1c36 */ /* 0x000fe20008000000 */
[----:B------:R-:W-:Y:S02]  /*0a70*/  @!P2 LOP3.LUT R10, RZ, UR5, RZ, 0x33, !PT ;  /* 0x00000005ff0aac12 */ /* 0x000fe4000f8e33ff */
[----:B------:R-:W-:Y:S02]  /*0a80*/  @P3 IADD3 R11, PT, PT, R11, 0x1, RZ ;  /* 0x000000010b0b3810 */ /* 0x000fe40007ffe0ff */
[----:B------:R-:W-:Y:S01]  /*0a90*/  @!P4 LOP3.LUT R11, RZ, UR4, RZ, 0x33, !PT ;  /* 0x00000004ff0bcc12 */ /* 0x000fe2000f8e33ff */
[----:B------:R-:W0:Y:S04]  /*0aa0*/  LDCU.64 UR4, c[0x4][0x20] ;  /* 0x01000400ff0477ac */ /* 0x000e280008000a00 */
[----:B------:R2:W-:Y:S01]  /*0ab0*/  STL.128 [R1], R8 ;  /* 0x0000000801007387 */ /* 0x0005e20000100c00 */
[----:B0-----:R-:W-:-:S02]  /*0ac0*/  IMAD.U32 R4, RZ, RZ, UR4 ;  /* 0x00000004ff047e24 */ /* 0x001fc4000f8e00ff */
[----:B-12---:R-:W-:-:S07]  /*0ad0*/  IMAD.U32 R5, RZ, RZ, UR5 ;  /* 0x00000005ff057e24 */ /* 0x006fce000f8e00ff */
[----:B------:R-:W-:-:S07]  /*0ae0*/  LEPC R20, `(.L_x_5) ;  /* 0x000000001014794e */ /* 0x000fce0000000000 */
[----:B------:R-:W-:Y:S05]  /*0af0*/  CALL.ABS.NOINC R12 ;  /* 0x000000000c007343 */ /* 0x000fea0003c00000 */
.L_x_5:
[----:B------:R-:W-:Y:S05]  /*0b00*/  BSYNC.RECONVERGENT B6 ;  /* 0x0000000000067941 */ /* 0x000fea0003800200 */
.L_x_4:
[----:B------:R-:W0:Y:S01]  /*0b10*/  LDC R0, c[0x0][0x3b0] ;  /* 0x0000ec00ff007b82 */ /* 0x000e220000000800 */
[----:B------:R-:W1:Y:S02]  /*0b20*/  LDCU UR4, c[0x0][0x360] ;  /* 0x00006c00ff0477ac */ /* 0x000e640008000800 */
[----:B-1----:R-:W-:-:S05]  /*0b30*/  IMAD R27, R27, UR4, R18 ;  /* 0x000000041b1b7c24 */ /* 0x002fca000f8e0212 */
[----:B0-----:R-:W-:-:S13]  /*0b40*/  ISETP.GE.AND P0, PT, R27, R0, PT ;  /* 0x000000001b00720c */ /* 0x001fda0003f06270 */
[----:B------:R-:W-:Y:S05]  /*0b50*/  @P0 BRA `(.L_x_6) ;  /* 0x00000000009c0947 */ /* 0x000fea0003800000 */
[----:B------:R-:W-:Y:S01]  /*0b60*/  ISETP.GE.AND P0, PT, R0, 0x1, PT ;  /* 0x000000010000780c */ /* 0x000fe20003f06270 */
[----:B------:R-:W-:-:S12]  /*0b70*/  IMAD.MOV.U32 R0, RZ, RZ, -0x1 ;  /* 0xffffffffff007424 */ /* 0x000fd800078e00ff */
[----:B------:R-:W-:Y:S05]  /*0b80*/  @!P0 BRA `(.L_x_7) ;  /* 0x0000000000588947 */ /* 0x000fea0003800000 */
[----:B------:R-:W0:Y:S01]  /*0b90*/  LDC.64 R4, c[0x0][0x398] ;  /* 0x0000e600ff047b82 */ /* 0x000e220000000a00 */
[----:B------:R-:W1:Y:S01]  /*0ba0*/  LDCU.64 UR4, c[0x0][0x390] ;  /* 0x00007200ff0477ac */ /* 0x000e620008000a00 */
[----:B0-----:R-:W-:-:S06]  /*0bb0*/  IMAD.WIDE R4, R27, 0x8, R4 ;  /* 0x000000081b047825 */ /* 0x001fcc00078e0204 */
[----:B------:R-:W5:Y:S01]  /*0bc0*/  LDG.E.64 R4, desc[UR36][R4.64] ;  /* 0x0000002404047981 */ /* 0x000f62000c1e1b00 */
[----:B------:R-:W-:Y:S01]  /*0bd0*/  BSSY.RECONVERGENT B0, `(.L_x_7) ;  /* 0x0000011000007945 */ /* 0x000fe20003800200 */
[----:B-1----:R-:W-:Y:S01]  /*0be0*/  MOV R8, UR4 ;  /* 0x0000000400087c02 */ /* 0x002fe20008000f00 */
[----:B------:R-:W-:Y:S01]  /*0bf0*/  IMAD.U32 R9, RZ, RZ, UR5 ;  /* 0x00000005ff097e24 */ /* 0x000fe2000f8e00ff */
[----:B------:R-:W-:Y:S01]  /*0c00*/  MOV R3, R22 ;  /* 0x0000001600037202 */ /* 0x000fe20000000f00 */
[----:B------:R-:W-:-:S07]  /*0c10*/  IMAD.MOV.U32 R0, RZ, RZ, RZ ;  /* 0x000000ffff007224 */ /* 0x000fce00078e00ff */
.L_x_9:
[----:B------:R-:W-:Y:S02]  /*0c20*/  IMAD.MOV.U32 R6, RZ, RZ, R8 ;  /* 0x000000ffff067224 */ /* 0x000fe400078e0008 */
[----:B------:R-:W-:-:S06]  /*0c30*/  IMAD.MOV.U32 R7, RZ, RZ, R9 ;  /* 0x000000ffff077224 */ /* 0x000fcc00078e0009 */
[----:B------:R-:W2:Y:S02]  /*0c40*/  LDG.E.64 R6, desc[UR36][R6.64] ;  /* 0x0000002406067981 */ /* 0x000ea4000c1e1b00 */
[----:B--2--5:R-:W-:-:S14]  /*0c50*/  DSETP.GE.AND P0, PT, R6, R4, PT ;  /* 0x000000040600722a */ /* 0x024fdc0003f06000 */
[----:B------:R-:W-:Y:S05]  /*0c60*/  @P0 BRA `(.L_x_8) ;  /* 0x00000000001c0947 */ /* 0x000fea0003800000 */
[----:B------:R-:W-:Y:S01]  /*0c70*/  IADD3 R3, PT, PT, R3, 0x1, RZ ;  /* 0x0000000103037810 */ /* 0x000fe20007ffe0ff */
[----:B------:R-:W-:Y:S01]  /*0c80*/  VIADD R0, R0, 0x1 ;  /* 0x0000000100007836 */ /* 0x000fe20000000000 */
[----:B------:R-:W-:Y:S02]  /*0c90*/  IADD3 R8, P1, PT, R8, 0x8, RZ ;  /* 0x0000000808087810 */ /* 0x000fe40007f3e0ff */
[----:B------:R-:W-:-:S03]  /*0ca0*/  ISETP.NE.AND P0, PT, R3, RZ, PT ;  /* 0x000000ff0300720c */ /* 0x000fc60003f05270 */
[----:B------:R-:W-:-:S10]  /*0cb0*/  IMAD.X R9, RZ, RZ, R9, P1 ;  /* 0x000000ffff097224 */ /* 0x000fd400008e0609 */
[----:B------:R-:W-:Y:S05]  /*0cc0*/  @P0 BRA `(.L_x_9) ;  /* 0xfffffffc00d40947 */ /* 0x000fea000383ffff */
[----:B------:R-:W-:-:S07]  /*0cd0*/  MOV R0, 0xffffffff ;  /* 0xffffffff00007802 */ /* 0x000fce0000000f00 */
.L_x_8:
[----:B------:R-:W-:Y:S05]  /*0ce0*/  BSYNC.RECONVERGENT B0 ;  /* 0x0000000000007941 */ /* 0x000fea0003800200 */
.L_x_7:
[----:B------:R-:W0:Y:S01]  /*0cf0*/  LDC.64 R4, c[0x0][0x380] ;  /* 0x0000e000ff047b82 */ /* 0x000e220000000a00 */
[----:B------:R-:W-:-:S04]  /*0d00*/  ISETP.NE.AND P0, PT, R0, -0x1, PT ;  /* 0xffffffff0000780c */ /* 0x000fc80003f05270 */
[----:B------:R-:W-:-:S03]  /*0d10*/  SEL R3, R19, R0, !P0 ;  /* 0x0000000013037207 */ /* 0x000fc60004000000 */
[----:B------:R-:W1:Y:S08]  /*0d20*/  LDC.64 R8, c[0x0][0x3a0] ;  /* 0x0000e800ff087b82 */ /* 0x000e700000000a00 */
[----:B------:R-:W2:Y:S01]  /*0d30*/  LDC.64 R6, c[0x0][0x388] ;  /* 0x0000e200ff067b82 */ /* 0x000ea20000000a00 */
[----:B0-----:R-:W-:-:S07]  /*0d40*/  IMAD.WIDE R4, R3, 0x8, R4 ;  /* 0x0000000803047825 */ /* 0x001fce00078e0204 */
[----:B------:R-:W0:Y:S01]  /*0d50*/  LDC.64 R10, c[0x0][0x3a8] ;  /* 0x0000ea00ff0a7b82 */ /* 0x000e220000000a00 */
[----:B------:R-:W3:Y:S01]  /*0d60*/  LDG.E.64 R4, desc[UR36][R4.64] ;  /* 0x0000002404047981 */ /* 0x000ee2000c1e1b00 */
[----:B-1----:R-:W-:-:S04]  /*0d70*/  IMAD.WIDE R8, R27, 0x8, R8 ;  /* 0x000000081b087825 */ /* 0x002fc800078e0208 */
[----:B--2---:R-:W-:Y:S01]  /*0d80*/  IMAD.WIDE R6, R3, 0x8, R6 ;  /* 0x0000000803067825 */ /* 0x004fe200078e0206 */
[----:B---3--:R1:W-:Y:S05]  /*0d90*/  STG.E.64 desc[UR36][R8.64], R4 ;  /* 0x0000000408007986 */ /* 0x0083ea000c101b24 */
[----:B------:R-:W2:Y:S01]  /*0da0*/  LDG.E.64 R6, desc[UR36][R6.64] ;  /* 0x0000002406067981 */ /* 0x000ea2000c1e1b00 */
[----:B0-----:R-:W-:-:S05]  /*0db0*/  IMAD.WIDE R10, R27, 0x8, R10 ;  /* 0x000000081b0a7825 */ /* 0x001fca00078e020a */
[----:B--2---:R1:W-:Y:S02]  /*0dc0*/  STG.E.64 desc[UR36][R10.64], R6 ;  /* 0x000000060a007986 */ /* 0x0043e4000c101b24 */
.L_x_6:
[----:B------:R-:W-:Y:S05]  /*0dd0*/  WARPSYNC.ALL ;  /* 0x0000000000007948 */ /* 0x000fea0003800000 */
[----:B------:R-:W-:Y:S01]  /*0de0*/  VIADD R25, R25, 0x1 ;  /* 0x0000000119197836 */ /* 0x000fe20000000000 */
[----:B------:R-:W-:Y:S04]  /*0df0*/  BAR.SYNC.DEFER_BLOCKING 0x0 ;  /* 0x0000000000007b1d */ /* 0x000fe80000010000 */
[----:B------:R-:W-:-:S13]  /*0e00*/  ISETP.GE.AND P0, PT, R25, R24, PT ;  /* 0x000000181900720c */ /* 0x000fda0003f06270 */
[----:B------:R-:W-:Y:S05]  /*0e10*/  @!P0 BRA `(.L_x_10) ;  /* 0xfffffff800108947 */ /* 0x000fea000383ffff */
[----:B------:R-:W0:Y:S01]  /*0e20*/  S2UR UR5, SR_CgaCtaId ;  /* 0x00000000000579c3 */ /* 0x000e220000008800 */
[----:B------:R-:W-:Y:S02]  /*0e30*/  UMOV UR4, 0x400 ;  /* 0x0000040000047882 */ /* 0x000fe40000000000 */
[----:B0-----:R-:W-:-:S09]  /*0e40*/  ULEA UR4, UR5, UR4, 0x18 ;  /* 0x0000000405047291 */ /* 0x001fd2000f8ec0ff */
[----:B------:R-:W0:Y:S03]  /*0e50*/  LDS R25, [UR4+0x4] ;  /* 0x00000404ff197984 */ /* 0x000e260008000800 */
.L_x_3:
[----:B------:R-:W0:Y:S02]  /*0e60*/  LDCU UR4, c[0x0][0x3c8] ;  /* 0x00007900ff0477ac */ /* 0x000e240008000800 */
[----:B0-----:R-:W-:-:S13]  /*0e70*/  ISETP.GE.AND P0, PT, R25, UR4, PT ;  /* 0x0000000419007c0c */ /* 0x001fda000bf06270 */
[----:B------:R-:W-:Y:S05]  /*0e80*/  @P0 EXIT ;  /* 0x000000000000094d */ /* 0x000fea0003800000 */
[----:B------:R-:W-:Y:S05]  /*0e90*/  BRA `(.L_x_11) ;  /* 0xfffffff400287947 */ /* 0x000fea000383ffff */
.L_x_12:
[----:B------:R-:W-:-:S00]  /*0ea0*/  BRA `(.L_x_12) ;  /* 0xfffffffc00fc7947 */ /* 0x000fc0000383ffff */
[----:B------:R-:W-:-:S00]  /*0eb0*/  NOP ;  /* 0x0000000000007918 */ /* 0x000fc00000000000 */
        /* <DEDUP_REMOVED lines=12> */
.L_x_13:


//--------------------- .nv.global.init           --------------------------
	.section	.nv.global.init,"aw",@progbits
.nv.global.init:
	.type		$str$1,@object
	.size		$str$1,($str - $str$1)
$str$1:
        /*0000*/ 	.byte	0x62, 0x6c, 0x6f, 0x63, 0x6b, 0x20, 0x25, 0x64, 0x20, 0x63, 0x6c, 0x61, 0x69, 0x6d, 0x20, 0x72
        /*0010*/ 	.byte	0x65, 0x61, 0x6c, 0x20, 0x62, 0x6c, 0x6f, 0x63, 0x6b, 0x20, 0x25, 0x64, 0x0a, 0x00
	.type		$str,@object
	.size		$str,($str$2 - $str)
$str:
        /*001e*/ 	.byte	0x77, 0x6f, 0x72, 0x6b, 0x65, 0x72, 0x20, 0x62, 0x6c, 0x6f, 0x63, 0x6b, 0x20, 0x25, 0x64, 0x20
        /*002e*/ 	.byte	0x63, 0x68, 0x6f, 0x73, 0x65, 0x20, 0x25, 0x64, 0x20, 0x73, 0x6d, 0x20, 0x73, 0x61, 0x76, 0x65
        /*003e*/ 	.byte	0x64, 0x0a, 0x00
	.type		$str$2,@object
	.size		$str$2,(.L_3 - $str$2)
$str$2:
        /*0041*/ 	.byte	0x77, 0x6f, 0x72, 0x6b, 0x65, 0x72, 0x20, 0x62, 0x6c, 0x6f, 0x63, 0x6b, 0x20, 0x25, 0x64, 0x20
        /*0051*/ 	.byte	0x73, 0x74, 0x61, 0x72, 0x74, 0x20, 0x64, 0x6f, 0x20, 0x72, 0x65, 0x61, 0x6c, 0x20, 0x62, 0x6c
        /*0061*/ 	.byte	0x6f, 0x63, 0x6b, 0x20, 0x78, 0x20, 0x25, 0x64, 0x20, 0x79, 0x20, 0x25, 0x64, 0x20, 0x7a, 0x20
        /*0071*/ 	.byte	0x25, 0x64, 0x0a, 0x00
.L_3:


//--------------------- .nv.shared.kernelProxy    --------------------------
	.section	.nv.shared.kernelProxy,"aw",@nobits
	.sectionflags	@""
	.align	4
.nv.shared.kernelProxy:
	.zero		1032


//--------------------- .nv.shared.reserved.0     --------------------------
	.section	.nv.shared.reserved.0,"aw",@nobits
	.weak		__nv_reservedSMEM_offset_0_alias
	.size		__nv_reservedSMEM_offset_0_alias, 0, 64
	.other		__nv_reservedSMEM_offset_0_alias,@"STO_CUDA_RESERVED_SHARED STV_DEFAULT"
__nv_reservedSMEM_offset_0_alias:
	.zero		0
	.zero		64


//--------------------- .nv.global                --------------------------
	.section	.nv.global,"aw",@nobits
	.align	4
.nv.global:
	.type		finished,@object
	.size		finished,(.L_0 - finished)
finished:
	.zero		4
.L_0:


//--------------------- .nv.constant0.kernelProxy --------------------------
	.section	.nv.constant0.kernelProxy,"a",@progbits
	.sectionflags	@""
	.align	4
.nv.constant0.kernelProxy:
	.zero		972


//--------------------- SYMBOLS --------------------------

	.type		.nv.reservedSmem.offset0,@object
	.size		.nv.reservedSmem.offset0,0x4
	.type		.nv.reservedSmem.cap,@object
	.size		.nv.reservedSmem.cap,0x4
	.type		vprintf,@function
